	.headerflags	@"EF_CUDA_TEXMODE_UNIFIED EF_CUDA_64BIT_ADDRESS EF_CUDA_ACCELERATORS EF_CUDA_SM90 EF_CUDA_VIRTUAL_SM(EF_CUDA_SM90)"
	.elftype	@"ET_EXEC"


//--------------------- .nv.info                  --------------------------
	.section	.nv.info,"",@"SHT_CUDA_INFO"
	.align	4


	//----- nvinfo : EIATTR_REGCOUNT
	.align		4
        /*0000*/ 	.byte	0x04, 0x2f
        /*0002*/ 	.short	(.L_1 - .L_0)
	.align		4
.L_0:
        /*0004*/ 	.word	index@(triton_poi_fused_convolution_39)
        /*0008*/ 	.word	0x0000000c


	//----- nvinfo : EIATTR_MIN_STACK_SIZE
	.align		4
.L_1:
        /*000c*/ 	.byte	0x04, 0x12
        /*000e*/ 	.short	(.L_3 - .L_2)
	.align		4
.L_2:
        /*0010*/ 	.word	index@(triton_poi_fused_convolution_39)
        /*0014*/ 	.word	0x00000000


	//----- nvinfo : EIATTR_FRAME_SIZE
	.align		4
.L_3:
        /*0018*/ 	.byte	0x04, 0x11
        /*001a*/ 	.short	(.L_5 - .L_4)
	.align		4
.L_4:
        /*001c*/ 	.word	index@(triton_poi_fused_convolution_39)
        /*0020*/ 	.word	0x00000000


	//----- nvinfo : EIATTR_MIN_STACK_SIZE
	.align		4
.L_5:
        /*0024*/ 	.byte	0x04, 0x12
        /*0026*/ 	.short	(.L_7 - .L_6)
	.align		4
.L_6:
        /*0028*/ 	.word	index@(triton_poi_fused_convolution_39)
        /*002c*/ 	.word	0x00000000
.L_7:


//--------------------- .nv.info.triton_poi_fused_convolution_39 --------------------------
	.section	.nv.info.triton_poi_fused_convolution_39,"",@"SHT_CUDA_INFO"
	.sectionflags	@""
	.align	4


	//----- nvinfo : EIATTR_CUDA_API_VERSION
	.align		4
        /*0000*/ 	.byte	0x04, 0x37
        /*0002*/ 	.short	(.L_9 - .L_8)
.L_8:
        /*0004*/ 	.word	0x0000007c


	//----- nvinfo : EIATTR_KPARAM_INFO
	.align		4
.L_9:
        /*0008*/ 	.byte	0x04, 0x17
        /*000a*/ 	.short	(.L_11 - .L_10)
.L_10:
        /*000c*/ 	.word	0x00000000
        /*0010*/ 	.short	0x0002
        /*0012*/ 	.short	0x0010
        /*0014*/ 	.byte	0x00, 0xf0, 0x11, 0x00


	//----- nvinfo : EIATTR_KPARAM_INFO
	.align		4
.L_11:
        /*0018*/ 	.byte	0x04, 0x17
        /*001a*/ 	.short	(.L_13 - .L_12)
.L_12:
        /*001c*/ 	.word	0x00000000
        /*0020*/ 	.short	0x0001
        /*0022*/ 	.short	0x0008
        /*0024*/ 	.byte	0x00, 0xf4, 0x21, 0x00


	//----- nvinfo : EIATTR_KPARAM_INFO
	.align		4
.L_13:
        /*0028*/ 	.byte	0x04, 0x17
        /*002a*/ 	.short	(.L_15 - .L_14)
.L_14:
        /*002c*/ 	.word	0x00000000
        /*0030*/ 	.short	0x0000
        /*0032*/ 	.short	0x0000
        /*0034*/ 	.byte	0x00, 0xf4, 0x21, 0x00


	//----- nvinfo : EIATTR_SPARSE_MMA_MASK
	.align		4
.L_15:
        /*0038*/ 	.byte	0x03, 0x50
        /*003a*/ 	.short	0x0000


	//----- nvinfo : EIATTR_MAXREG_COUNT
	.align		4
        /*003c*/ 	.byte	0x03, 0x1b
        /*003e*/ 	.short	0x00ff


	//----- nvinfo : EIATTR_EXIT_INSTR_OFFSETS
	.align		4
        /*0040*/ 	.byte	0x04, 0x1c
        /*0042*/ 	.short	(.L_17 - .L_16)


	//   ....[0]....
.L_16:
        /*0044*/ 	.word	0x00000140


	//   ....[1]....
        /*0048*/ 	.word	0x00000160


	//----- nvinfo : EIATTR_REQNTID
	.align		4
.L_17:
        /*004c*/ 	.byte	0x04, 0x10
        /*004e*/ 	.short	(.L_19 - .L_18)
.L_18:
        /*0050*/ 	.word	0x00000080
        /*0054*/ 	.word	0x00000001
        /*0058*/ 	.word	0x00000001


	//----- nvinfo : EIATTR_CBANK_PARAM_SIZE
	.align		4
.L_19:
        /*005c*/ 	.byte	0x03, 0x19
        /*005e*/ 	.short	0x0014


	//----- nvinfo : EIATTR_PARAM_CBANK
	.align		4
        /*0060*/ 	.byte	0x04, 0x0a
        /*0062*/ 	.short	(.L_21 - .L_20)
	.align		4
.L_20:
        /*0064*/ 	.word	index@(.nv.constant0.triton_poi_fused_convolution_39)
        /*0068*/ 	.short	0x0210
        /*006a*/ 	.short	0x0014


	//----- nvinfo : EIATTR_SW_WAR
	.align		4
.L_21:
        /*006c*/ 	.byte	0x04, 0x36
        /*006e*/ 	.short	(.L_23 - .L_22)
.L_22:
        /*0070*/ 	.word	0x00000008
.L_23:


//--------------------- .nv.callgraph             --------------------------
	.section	.nv.callgraph,"",@"SHT_CUDA_CALLGRAPH"
	.align	4
	.sectionentsize	8
	.align		4
        /*0000*/ 	.word	0x00000000
	.align		4
        /*0004*/ 	.word	0xffffffff
	.align		4
        /*0008*/ 	.word	0x00000000
	.align		4
        /*000c*/ 	.word	0xfffffffe
	.align		4
        /*0010*/ 	.word	0x00000000
	.align		4
        /*0014*/ 	.word	0xfffffffd
	.align		4
        /*0018*/ 	.word	0x00000000
	.align		4
        /*001c*/ 	.word	0xfffffffc


//--------------------- .text.triton_poi_fused_convolution_39 --------------------------
	.section	.text.triton_poi_fused_convolution_39,"ax",@progbits
	.align	128
        .global         triton_poi_fused_convolution_39
        .type           triton_poi_fused_convolution_39,@function
        .size           triton_poi_fused_convolution_39,(.L_x_1 - triton_poi_fused_convolution_39)
        .other          triton_poi_fused_convolution_39,@"STO_CUDA_ENTRY STV_DEFAULT"
triton_poi_fused_convolution_39:
.text.triton_poi_fused_convolution_39:
[----:B------:R-:W0:Y:S02]  /*0000*/  LDC R1, c[0x0][0x28] ;  /* 0x00000a00ff017b82 */ /* 0x000e240000000800 */
[----:B------:R-:W1:Y:S01]  /*0010*/  S2R R0, SR_TID.X ;  /* 0x0000000000007919 */ /* 0x000e620000002100 */
[----:B------:R-:W2:Y:S01]  /*0020*/  LDC.64 R2, c[0x0][0x210] ;  /* 0x00008400ff027b82 */ /* 0x000ea20000000a00 */
[----:B------:R-:W-:Y:S01]  /*0030*/  ULDC.64 UR4, c[0x0][0x208] ;  /* 0x0000820000047ab9 */ /* 0x000fe20000000a00 */
[----:B------:R-:W3:Y:S06]  /*0040*/  S2R R7, SR_CTAID.X ;  /* 0x0000000000077919 */ /* 0x000eec0000002500 */
[----:B------:R-:W4:Y:S01]  /*0050*/  LDC.64 R4, c[0x0][0x218] ;  /* 0x00008600ff047b82 */ /* 0x000f220000000a00 */
[----:B-1----:R-:W-:-:S04]  /*0060*/  LOP3.LUT R0, R0, 0x7f, RZ, 0xc0, !PT ;  /* 0x0000007f00007812 */ /* 0x002fc800078ec0ff */
[----:B---3--:R-:W-:-:S04]  /*0070*/  LEA R7, R7, R0, 0x7 ;  /* 0x0000000007077211 */ /* 0x008fc800078e38ff */
[C---:B------:R-:W-:Y:S01]  /*0080*/  ISETP.GE.AND P0, PT, R7.reuse, 0x6c0, PT ;  /* 0x000006c00700780c */ /* 0x040fe20003f06270 */
[----:B------:R-:W-:-:S04]  /*0090*/  IMAD.HI R0, R7, 0x4bda12f7, RZ ;  /* 0x4bda12f707007827 */ /* 0x000fc800078e02ff */
[----:B--2---:R-:W-:Y:S01]  /*00a0*/  IMAD.WIDE R2, R7, 0x4, R2 ;  /* 0x0000000407027825 */ /* 0x004fe200078e0202 */
[----:B------:R-:W-:-:S04]  /*00b0*/  SHF.R.U32.HI R9, RZ, 0x1f, R0 ;  /* 0x0000001fff097819 */ /* 0x000fc80000011600 */
[----:B------:R-:W-:-:S05]  /*00c0*/  LEA.HI.SX32 R0, R0, R9, 0x19 ;  /* 0x0000000900007211 */ /* 0x000fca00078fcaff */
[----:B------:R-:W-:Y:S01]  /*00d0*/  IMAD R9, R0, -0x1b0, R7 ;  /* 0xfffffe5000097824 */ /* 0x000fe200078e0207 */
[----:B------:R-:W-:Y:S01]  /*00e0*/  HFMA2.MMA R0, -RZ, RZ, 0, 0 ;  /* 0x00000000ff007435 */ /* 0x000fe200000001ff */
[----:B------:R-:W-:Y:S02]  /*00f0*/  MOV R7, RZ ;  /* 0x000000ff00077202 */ /* 0x000fe40000000f00 */
[----:B----4-:R-:W-:-:S05]  /*0100*/  IMAD.WIDE R4, R9, 0x4, R4 ;  /* 0x0000000409047825 */ /* 0x010fca00078e0204 */
[----:B------:R-:W2:Y:S04]  /*0110*/  @!P0 LDG.E.EL R7, desc[UR4][R4.64] ;  /* 0x0000000404078981 */ /* 0x000ea8000c2e1900 */
[----:B------:R-:W2:Y:S02]  /*0120*/  @!P0 LDG.E R0, desc[UR4][R2.64] ;  /* 0x0000000402008981 */ /* 0x000ea4000c1e1900 */
[----:B--2---:R-:W-:Y:S01]  /*0130*/  FADD R7, R7, R0 ;  /* 0x0000000007077221 */ /* 0x004fe20000000000 */
[----:B------:R-:W-:Y:S06]  /*0140*/  @P0 EXIT ;  /* 0x000000000000094d */ /* 0x000fec0003800000 */
[----:B------:R-:W-:Y:S01]  /*0150*/  STG.E desc[UR4][R2.64], R7 ;  /* 0x0000000702007986 */ /* 0x000fe2000c101904 */
[----:B------:R-:W-:Y:S05]  /*0160*/  EXIT ;  /* 0x000000000000794d */ /* 0x000fea0003800000 */
.L_x_0:
[----:B------:R-:W-:-:S00]  /*0170*/  BRA `(.L_x_0) ;  /* 0xfffffffc00fc7947 */ /* 0x000fc0000383ffff */
[----:B------:R-:W-:-:S00]  /*0180*/  NOP ;  /* 0x0000000000007918 */ /* 0x000fc00000000000 */
[----:B------:R-:W-:-:S00]  /*0190*/  NOP ;  /* 0x0000000000007918 */ /* 0x000fc00000000000 */
[----:B------:R-:W-:-:S00]  /*01a0*/  NOP ;  /* 0x0000000000007918 */ /* 0x000fc00000000000 */
[----:B------:R-:W-:-:S00]  /*01b0*/  NOP ;  /* 0x0000000000007918 */ /* 0x000fc00000000000 */
[----:B------:R-:W-:-:S00]  /*01c0*/  NOP ;  /* 0x0000000000007918 */ /* 0x000fc00000000000 */
[----:B------:R-:W-:-:S00]  /*01d0*/  NOP ;  /* 0x0000000000007918 */ /* 0x000fc00000000000 */
[----:B------:R-:W-:-:S00]  /*01e0*/  NOP ;  /* 0x0000000000007918 */ /* 0x000fc00000000000 */
[----:B------:R-:W-:-:S00]  /*01f0*/  NOP ;  /* 0x0000000000007918 */ /* 0x000fc00000000000 */
.L_x_1:


//--------------------- .nv.constant0.triton_poi_fused_convolution_39 --------------------------
	.section	.nv.constant0.triton_poi_fused_convolution_39,"a",@progbits
	.sectionflags	@""
	.align	4
.nv.constant0.triton_poi_fused_convolution_39:
	.zero		548
